//
// Generated by NVIDIA NVVM Compiler
//
// Compiler Build ID: CL-36424714
// Cuda compilation tools, release 13.0, V13.0.88
// Based on NVVM 20.0.0
//

.version 9.0
.target sm_100
.address_size 64

	// .globl	_Z11gmandelbrotPiiiiffff

.visible .entry _Z11gmandelbrotPiiiiffff(
	.param .u64 .ptr .align 1 _Z11gmandelbrotPiiiiffff_param_0,
	.param .u32 _Z11gmandelbrotPiiiiffff_param_1,
	.param .u32 _Z11gmandelbrotPiiiiffff_param_2,
	.param .u32 _Z11gmandelbrotPiiiiffff_param_3,
	.param .f32 _Z11gmandelbrotPiiiiffff_param_4,
	.param .f32 _Z11gmandelbrotPiiiiffff_param_5,
	.param .f32 _Z11gmandelbrotPiiiiffff_param_6,
	.param .f32 _Z11gmandelbrotPiiiiffff_param_7
)
{
	.reg .pred 	%p<16>;
	.reg .b32 	%r<43>;
	.reg .b32 	%f<122>;
	.reg .b64 	%rd<5>;

	ld.param.u64 	%rd1, [_Z11gmandelbrotPiiiiffff_param_0];
	ld.param.u32 	%r16, [_Z11gmandelbrotPiiiiffff_param_1];
	ld.param.u32 	%r17, [_Z11gmandelbrotPiiiiffff_param_2];
	ld.param.u32 	%r18, [_Z11gmandelbrotPiiiiffff_param_3];
	ld.param.f32 	%f45, [_Z11gmandelbrotPiiiiffff_param_4];
	ld.param.f32 	%f46, [_Z11gmandelbrotPiiiiffff_param_5];
	ld.param.f32 	%f47, [_Z11gmandelbrotPiiiiffff_param_6];
	ld.param.f32 	%f48, [_Z11gmandelbrotPiiiiffff_param_7];
	sub.f32 	%f49, %f47, %f45;
	add.s32 	%r20, %r16, -1;
	cvt.rn.f32.s32 	%f50, %r20;
	div.rn.f32 	%f51, %f49, %f50;
	sub.f32 	%f52, %f48, %f46;
	add.s32 	%r21, %r17, -1;
	cvt.rn.f32.s32 	%f53, %r21;
	div.rn.f32 	%f54, %f52, %f53;
	mov.u32 	%r22, %ctaid.x;
	mov.u32 	%r23, %ntid.x;
	mov.u32 	%r24, %tid.x;
	mad.lo.s32 	%r1, %r22, %r23, %r24;
	mov.u32 	%r25, %ctaid.y;
	mov.u32 	%r26, %ntid.y;
	mov.u32 	%r27, %tid.y;
	mad.lo.s32 	%r2, %r25, %r26, %r27;
	cvt.rn.f32.s32 	%f55, %r1;
	fma.rn.f32 	%f1, %f51, %f55, %f45;
	cvt.rn.f32.u32 	%f56, %r2;
	fma.rn.f32 	%f2, %f54, %f56, %f46;
	mul.f32 	%f106, %f1, %f1;
	mul.f32 	%f107, %f2, %f2;
	setp.lt.s32 	%p1, %r18, 1;
	add.f32 	%f57, %f106, %f107;
	setp.geu.f32 	%p2, %f57, 0f40800000;
	mov.b32 	%r42, 0;
	or.pred  	%p3, %p1, %p2;
	mov.f32 	%f121, %f1;
	mov.f32 	%f120, %f2;
	@%p3 bra 	$L__BB0_8;
	mov.b32 	%r37, 2;
	mov.b32 	%r36, 0;
	mov.f32 	%f104, %f2;
	mov.f32 	%f105, %f1;
	mov.u32 	%r38, %r36;
$L__BB0_2:
	mov.u32 	%r42, %r38;
	mov.f32 	%f121, %f105;
	mov.f32 	%f120, %f104;
	and.b32  	%r30, %r36, 536870911;
	setp.eq.s32 	%p4, %r30, 0;
	@%p4 bra 	$L__BB0_5;
	and.b32  	%r31, %r37, -4;
	neg.s32 	%r39, %r31;
	mov.f32 	%f104, %f120;
	mov.f32 	%f105, %f121;
$L__BB0_4:
	mul.f32 	%f60, %f105, %f104;
	fma.rn.f32 	%f61, %f60, 0f40000000, %f2;
	sub.f32 	%f62, %f106, %f107;
	add.f32 	%f63, %f1, %f62;
	mul.f32 	%f64, %f63, %f63;
	mul.f32 	%f65, %f61, %f61;
	mul.f32 	%f66, %f63, %f61;
	fma.rn.f32 	%f67, %f66, 0f40000000, %f2;
	sub.f32 	%f68, %f64, %f65;
	add.f32 	%f69, %f1, %f68;
	mul.f32 	%f70, %f69, %f69;
	mul.f32 	%f71, %f67, %f67;
	mul.f32 	%f72, %f69, %f67;
	fma.rn.f32 	%f73, %f72, 0f40000000, %f2;
	sub.f32 	%f74, %f70, %f71;
	add.f32 	%f75, %f1, %f74;
	mul.f32 	%f76, %f75, %f75;
	mul.f32 	%f77, %f73, %f73;
	mul.f32 	%f78, %f75, %f73;
	fma.rn.f32 	%f104, %f78, 0f40000000, %f2;
	sub.f32 	%f79, %f76, %f77;
	add.f32 	%f105, %f1, %f79;
	mul.f32 	%f106, %f105, %f105;
	mul.f32 	%f107, %f104, %f104;
	add.s32 	%r39, %r39, 4;
	setp.ne.s32 	%p5, %r39, 0;
	@%p5 bra 	$L__BB0_4;
$L__BB0_5:
	and.b32  	%r32, %r37, 2;
	setp.eq.s32 	%p6, %r32, 0;
	@%p6 bra 	$L__BB0_7;
	mul.f32 	%f80, %f105, %f104;
	fma.rn.f32 	%f81, %f80, 0f40000000, %f2;
	sub.f32 	%f82, %f106, %f107;
	add.f32 	%f83, %f1, %f82;
	mul.f32 	%f84, %f83, %f83;
	mul.f32 	%f85, %f81, %f81;
	mul.f32 	%f86, %f83, %f81;
	fma.rn.f32 	%f104, %f86, 0f40000000, %f2;
	sub.f32 	%f87, %f84, %f85;
	add.f32 	%f105, %f1, %f87;
	mul.f32 	%f106, %f105, %f105;
	mul.f32 	%f107, %f104, %f104;
$L__BB0_7:
	add.s32 	%r38, %r37, %r42;
	add.s32 	%r37, %r37, 8;
	setp.lt.s32 	%p7, %r38, %r18;
	add.f32 	%f88, %f106, %f107;
	setp.lt.f32 	%p8, %f88, 0f40800000;
	and.pred  	%p9, %p7, %p8;
	add.s32 	%r36, %r36, 1;
	@%p9 bra 	$L__BB0_2;
$L__BB0_8:
	mul.f32 	%f119, %f121, %f121;
	mul.f32 	%f118, %f120, %f120;
	setp.ge.s32 	%p10, %r42, %r18;
	add.f32 	%f90, %f119, %f118;
	setp.geu.f32 	%p11, %f90, 0f40800000;
	or.pred  	%p12, %p10, %p11;
	@%p12 bra 	$L__BB0_10;
$L__BB0_9:
	mul.f32 	%f92, %f121, %f120;
	fma.rn.f32 	%f120, %f92, 0f40000000, %f2;
	sub.f32 	%f93, %f119, %f118;
	add.f32 	%f121, %f1, %f93;
	mul.f32 	%f119, %f121, %f121;
	mul.f32 	%f118, %f120, %f120;
	add.s32 	%r42, %r42, 1;
	setp.lt.s32 	%p13, %r42, %r18;
	add.f32 	%f94, %f119, %f118;
	setp.lt.f32 	%p14, %f94, 0f40800000;
	and.pred  	%p15, %p13, %p14;
	@%p15 bra 	$L__BB0_9;
$L__BB0_10:
	cvta.to.global.u64 	%rd2, %rd1;
	not.b32 	%r33, %r2;
	add.s32 	%r34, %r17, %r33;
	mad.lo.s32 	%r35, %r34, %r16, %r1;
	mul.wide.s32 	%rd3, %r35, 4;
	add.s64 	%rd4, %rd2, %rd3;
	st.global.u32 	[%rd4], %r42;
	ret;

}


// ===== COMPILED SASS (sm_100) =====

	.target	sm_100

	.elftype	@"ET_EXEC"


//--------------------- .note.nv.tkinfo           --------------------------
	.section	.note.nv.tkinfo,"",@"SHT_NOTE"
	.sectionflags	@"SHF_NOTE_NV_TKINFO"
	.tkinfo
        /*0018*/ 	.word	0x00000002
        /*0030*/ 	.string	""
        /*0030*/ 	.string	"ptxas"
        /*0030*/ 	.string	"Cuda compilation tools, release 13.0, V13.0.88"
        /*0030*/ 	.string	"Build cuda_13.0.r13.0/compiler.36424714_0"
        /*0030*/ 	.string	"-arch sm_100 -m 64 "



//--------------------- .note.nv.cuinfo           --------------------------
	.section	.note.nv.cuinfo,"",@"SHT_NOTE"
	.sectionflags	@"SHF_NOTE_NV_CUINFO"
        /*0018*/ 	.short	0x0002
        /*001a*/ 	.short	0x0064
        /*001c*/ 	.short	0x0082
	.zero		2


//--------------------- .nv.info                  --------------------------
	.section	.nv.info,"",@"SHT_CUDA_INFO"
	.align	4


	//----- nvinfo : EIATTR_REGCOUNT
	.align		4
        /*0000*/ 	.byte	0x04, 0x2f
        /*0002*/ 	.short	(.L_1 - .L_0)
	.align		4
.L_0:
        /*0004*/ 	.word	index@(_Z11gmandelbrotPiiiiffff)
        /*0008*/ 	.word	0x00000013


	//----- nvinfo : EIATTR_FRAME_SIZE
	.align		4
.L_1:
        /*000c*/ 	.byte	0x04, 0x11
        /*000e*/ 	.short	(.L_3 - .L_2)
	.align		4
.L_2:
        /*0010*/ 	.word	index@($__internal_0_$__cuda_sm3x_div_rn_noftz_f32_slowpath)
        /*0014*/ 	.word	0x00000000


	//----- nvinfo : EIATTR_FRAME_SIZE
	.align		4
.L_3:
        /*0018*/ 	.byte	0x04, 0x11
        /*001a*/ 	.short	(.L_5 - .L_4)
	.align		4
.L_4:
        /*001c*/ 	.word	index@(_Z11gmandelbrotPiiiiffff)
        /*0020*/ 	.word	0x00000000


	//----- nvinfo : EIATTR_MIN_STACK_SIZE
	.align		4
.L_5:
        /*0024*/ 	.byte	0x04, 0x12
        /*0026*/ 	.short	(.L_7 - .L_6)
	.align		4
.L_6:
        /*0028*/ 	.word	index@(_Z11gmandelbrotPiiiiffff)
        /*002c*/ 	.word	0x00000000
.L_7:


//--------------------- .nv.compat                --------------------------
	.section	.nv.compat,"",@"SHT_CUDA_COMPAT_INFO"
	.align	4
        /*0000*/ 	.byte	0x02, 0x09, 0x00, 0x00, 0x02, 0x02, 0x01, 0x00, 0x02, 0x05, 0x05, 0x00, 0x03, 0x07, 0x01, 0x01
        /*0010*/ 	.byte	0x02, 0x03, 0x00, 0x00, 0x02, 0x06, 0x01, 0x00, 0x04, 0x0b, 0x08, 0x00, 0x01, 0x00, 0x00, 0x00
        /*0020*/ 	.byte	0x00, 0x00, 0x00, 0x00


//--------------------- .nv.info._Z11gmandelbrotPiiiiffff --------------------------
	.section	.nv.info._Z11gmandelbrotPiiiiffff,"",@"SHT_CUDA_INFO"
	.sectionflags	@""
	.align	4


	//----- nvinfo : EIATTR_CUDA_API_VERSION
	.align		4
        /*0000*/ 	.byte	0x04, 0x37
        /*0002*/ 	.short	(.L_9 - .L_8)
.L_8:
        /*0004*/ 	.word	0x00000082


	//----- nvinfo : EIATTR_KPARAM_INFO
	.align		4
.L_9:
        /*0008*/ 	.byte	0x04, 0x17
        /*000a*/ 	.short	(.L_11 - .L_10)
.L_10:
        /*000c*/ 	.word	0x00000000
        /*0010*/ 	.short	0x0007
        /*0012*/ 	.short	0x0020
        /*0014*/ 	.byte	0x00, 0xf0, 0x11, 0x00


	//----- nvinfo : EIATTR_KPARAM_INFO
	.align		4
.L_11:
        /*0018*/ 	.byte	0x04, 0x17
        /*001a*/ 	.short	(.L_13 - .L_12)
.L_12:
        /*001c*/ 	.word	0x00000000
        /*0020*/ 	.short	0x0006
        /*0022*/ 	.short	0x001c
        /*0024*/ 	.byte	0x00, 0xf0, 0x11, 0x00


	//----- nvinfo : EIATTR_KPARAM_INFO
	.align		4
.L_13:
        /*0028*/ 	.byte	0x04, 0x17
        /*002a*/ 	.short	(.L_15 - .L_14)
.L_14:
        /*002c*/ 	.word	0x00000000
        /*0030*/ 	.short	0x0005
        /*0032*/ 	.short	0x0018
        /*0034*/ 	.byte	0x00, 0xf0, 0x11, 0x00


	//----- nvinfo : EIATTR_KPARAM_INFO
	.align		4
.L_15:
        /*0038*/ 	.byte	0x04, 0x17
        /*003a*/ 	.short	(.L_17 - .L_16)
.L_16:
        /*003c*/ 	.word	0x00000000
        /*0040*/ 	.short	0x0004
        /*0042*/ 	.short	0x0014
        /*0044*/ 	.byte	0x00, 0xf0, 0x11, 0x00


	//----- nvinfo : EIATTR_KPARAM_INFO
	.align		4
.L_17:
        /*0048*/ 	.byte	0x04, 0x17
        /*004a*/ 	.short	(.L_19 - .L_18)
.L_18:
        /*004c*/ 	.word	0x00000000
        /*0050*/ 	.short	0x0003
        /*0052*/ 	.short	0x0010
        /*0054*/ 	.byte	0x00, 0xf0, 0x11, 0x00


	//----- nvinfo : EIATTR_KPARAM_INFO
	.align		4
.L_19:
        /*0058*/ 	.byte	0x04, 0x17
        /*005a*/ 	.short	(.L_21 - .L_20)
.L_20:
        /*005c*/ 	.word	0x00000000
        /*0060*/ 	.short	0x0002
        /*0062*/ 	.short	0x000c
        /*0064*/ 	.byte	0x00, 0xf0, 0x11, 0x00


	//----- nvinfo : EIATTR_KPARAM_INFO
	.align		4
.L_21:
        /*0068*/ 	.byte	0x04, 0x17
        /*006a*/ 	.short	(.L_23 - .L_22)
.L_22:
        /*006c*/ 	.word	0x00000000
        /*0070*/ 	.short	0x0001
        /*0072*/ 	.short	0x0008
        /*0074*/ 	.byte	0x00, 0xf0, 0x11, 0x00


	//----- nvinfo : EIATTR_KPARAM_INFO
	.align		4
.L_23:
        /*0078*/ 	.byte	0x04, 0x17
        /*007a*/ 	.short	(.L_25 - .L_24)
.L_24:
        /*007c*/ 	.word	0x00000000
        /*0080*/ 	.short	0x0000
        /*0082*/ 	.short	0x0000
        /*0084*/ 	.byte	0x00, 0xf5, 0x21, 0x00


	//----- nvinfo : EIATTR_SPARSE_MMA_MASK
	.align		4
.L_25:
        /*0088*/ 	.byte	0x03, 0x50
        /*008a*/ 	.short	0x0000


	//----- nvinfo : EIATTR_MAXREG_COUNT
	.align		4
        /*008c*/ 	.byte	0x03, 0x1b
        /*008e*/ 	.short	0x00ff


	//----- nvinfo : EIATTR_MERCURY_ISA_VERSION
	.align		4
        /*0090*/ 	.byte	0x03, 0x5f
        /*0092*/ 	.short	0x0101


	//----- nvinfo : EIATTR_VRC_CTA_INIT_COUNT
	.align		4
        /*0094*/ 	.byte	0x02, 0x4a
	.zero		1
	.zero		1


	//----- nvinfo : EIATTR_EXIT_INSTR_OFFSETS
	.align		4
        /*0098*/ 	.byte	0x04, 0x1c
        /*009a*/ 	.short	(.L_27 - .L_26)


	//   ....[0]....
.L_26:
        /*009c*/ 	.word	0x000009a0


	//----- nvinfo : EIATTR_CRS_STACK_SIZE
	.align		4
.L_27:
        /*00a0*/ 	.byte	0x04, 0x1e
        /*00a2*/ 	.short	(.L_29 - .L_28)
.L_28:
        /*00a4*/ 	.word	0x00000000


	//----- nvinfo : EIATTR_CBANK_PARAM_SIZE
	.align		4
.L_29:
        /*00a8*/ 	.byte	0x03, 0x19
        /*00aa*/ 	.short	0x0024


	//----- nvinfo : EIATTR_PARAM_CBANK
	.align		4
        /*00ac*/ 	.byte	0x04, 0x0a
        /*00ae*/ 	.short	(.L_31 - .L_30)
	.align		4
.L_30:
        /*00b0*/ 	.word	index@(.nv.constant0._Z11gmandelbrotPiiiiffff)
        /*00b4*/ 	.short	0x0380
        /*00b6*/ 	.short	0x0024


	//----- nvinfo : EIATTR_SW_WAR
	.align		4
.L_31:
        /*00b8*/ 	.byte	0x04, 0x36
        /*00ba*/ 	.short	(.L_33 - .L_32)
.L_32:
        /*00bc*/ 	.word	0x00000008
.L_33:


//--------------------- .nv.callgraph             --------------------------
	.section	.nv.callgraph,"",@"SHT_CUDA_CALLGRAPH"
	.align	4
	.sectionentsize	8
	.align		4
        /*0000*/ 	.word	0x00000000
	.align		4
        /*0004*/ 	.word	0xffffffff
	.align		4
        /*0008*/ 	.word	0x00000000
	.align		4
        /*000c*/ 	.word	0xfffffffe
	.align		4
        /*0010*/ 	.word	0x00000000
	.align		4
        /*0014*/ 	.word	0xfffffffd
	.align		4
        /*0018*/ 	.word	0x00000000
	.align		4
        /*001c*/ 	.word	0xfffffffc


//--------------------- .text._Z11gmandelbrotPiiiiffff --------------------------
	.section	.text._Z11gmandelbrotPiiiiffff,"ax",@progbits
	.align	128
        .global         _Z11gmandelbrotPiiiiffff
        .type           _Z11gmandelbrotPiiiiffff,@function
        .size           _Z11gmandelbrotPiiiiffff,(.L_x_22 - _Z11gmandelbrotPiiiiffff)
        .other          _Z11gmandelbrotPiiiiffff,@"STO_CUDA_ENTRY STV_DEFAULT"
_Z11gmandelbrotPiiiiffff:
.text._Z11gmandelbrotPiiiiffff:
[----:B------:R-:W-:Y:S01]  /*0000*/  LDC R1, c[0x0][0x37c] ;  /* 0x0000df00ff017b82 */ /* 0x000fe20000000800 */
[----:B------:R-:W0:Y:S07]  /*0010*/  LDCU UR4, c[0x0][0x388] ;  /* 0x00007100ff0477ac */ /* 0x000e2e0008000800 */
[----:B------:R-:W1:Y:S01]  /*0020*/  LDC R0, c[0x0][0x394] ;  /* 0x0000e500ff007b82 */ /* 0x000e620000000800 */
[----:B0-----:R-:W-:-:S06]  /*0030*/  UIADD3 UR4, UPT, UPT, UR4, -0x1, URZ ;  /* 0xffffffff04047890 */ /* 0x001fcc000fffe0ff */
[----:B------:R-:W-:-:S04]  /*0040*/  I2FP.F32.S32 R3, UR4 ;  /* 0x0000000400037c45 */ /* 0x000fc80008201400 */
[----:B------:R-:W0:Y:S01]  /*0050*/  MUFU.RCP R2, R3 ;  /* 0x0000000300027308 */ /* 0x000e220000001000 */
[----:B------:R-:W1:Y:S01]  /*0060*/  LDCU UR4, c[0x0][0x39c] ;  /* 0x00007380ff0477ac */ /* 0x000e620008000800 */
[----:B0-----:R-:W-:Y:S01]  /*0070*/  FFMA R5, -R3, R2, 1 ;  /* 0x3f80000003057423 */ /* 0x001fe20000000102 */
[----:B-1----:R-:W-:-:S03]  /*0080*/  FADD R0, -R0, UR4 ;  /* 0x0000000400007e21 */ /* 0x002fc60008000100 */
[----:B------:R-:W-:Y:S02]  /*0090*/  FFMA R5, R2, R5, R2 ;  /* 0x0000000502057223 */ /* 0x000fe40000000002 */
[----:B------:R-:W0:Y:S02]  /*00a0*/  FCHK P0, R0, R3 ;  /* 0x0000000300007302 */ /* 0x000e240000000000 */
[----:B------:R-:W-:-:S04]  /*00b0*/  FFMA R4, R0, R5, RZ ;  /* 0x0000000500047223 */ /* 0x000fc800000000ff */
[----:B------:R-:W-:-:S04]  /*00c0*/  FFMA R2, -R3, R4, R0 ;  /* 0x0000000403027223 */ /* 0x000fc80000000100 */
[----:B------:R-:W-:Y:S01]  /*00d0*/  FFMA R4, R5, R2, R4 ;  /* 0x0000000205047223 */ /* 0x000fe20000000004 */
[----:B0-----:R-:W-:Y:S06]  /*00e0*/  @!P0 BRA `(.L_x_0) ;  /* 0x00000000000c8947 */ /* 0x001fec0003800000 */
[----:B------:R-:W-:-:S07]  /*00f0*/  MOV R2, 0x110 ;  /* 0x0000011000027802 */ /* 0x000fce0000000f00 */
[----:B------:R-:W-:Y:S05]  /*0100*/  CALL.REL.NOINC `($__internal_0_$__cuda_sm3x_div_rn_noftz_f32_slowpath) ;  /* 0x0000000800287944 */ /* 0x000fea0003c00000 */
[----:B------:R-:W-:-:S07]  /*0110*/  MOV R4, R0 ;  /* 0x0000000000047202 */ /* 0x000fce0000000f00 */
.L_x_0:
[----:B------:R-:W0:Y:S01]  /*0120*/  LDCU UR4, c[0x0][0x38c] ;  /* 0x00007180ff0477ac */ /* 0x000e220008000800 */
        /* <DEDUP_REMOVED lines=15> */
[----:B------:R-:W-:-:S07]  /*0220*/  IMAD.MOV.U32 R5, RZ, RZ, R0 ;  /* 0x000000ffff057224 */ /* 0x000fce00078e0000 */
.L_x_1:
[----:B------:R-:W0:Y:S01]  /*0230*/  S2R R3, SR_TID.X ;  /* 0x0000000000037919 */ /* 0x000e220000002100 */
[----:B------:R-:W0:Y:S01]  /*0240*/  S2UR UR4, SR_CTAID.X ;  /* 0x00000000000479c3 */ /* 0x000e220000002500 */
[----:B------:R-:W1:Y:S01]  /*0250*/  LDCU.64 UR8, c[0x0][0x390] ;  /* 0x00007200ff0877ac */ /* 0x000e620008000a00 */
[----:B------:R-:W-:Y:S01]  /*0260*/  BSSY.RECONVERGENT B0, `(.L_x_2) ;  /* 0x0000058000007945 */ /* 0x000fe20003800200 */
[----:B------:R-:W2:Y:S01]  /*0270*/  S2R R7, SR_TID.Y ;  /* 0x0000000000077919 */ /* 0x000ea20000002200 */
[----:B------:R-:W-:Y:S01]  /*0280*/  IMAD.MOV.U32 R9, RZ, RZ, RZ ;  /* 0x000000ffff097224 */ /* 0x000fe200078e00ff */
[----:B------:R-:W3:Y:S03]  /*0290*/  LDCU UR6, c[0x0][0x398] ;  /* 0x00007300ff0677ac */ /* 0x000ee60008000800 */
[----:B------:R-:W0:Y:S08]  /*02a0*/  LDC R0, c[0x0][0x360] ;  /* 0x0000d800ff007b82 */ /* 0x000e300000000800 */
[----:B------:R-:W2:Y:S01]  /*02b0*/  S2UR UR5, SR_CTAID.Y ;  /* 0x00000000000579c3 */ /* 0x000ea20000002600 */
[----:B-1----:R-:W-:-:S07]  /*02c0*/  MOV R16, UR8 ;  /* 0x0000000800107c02 */ /* 0x002fce0008000f00 */
[----:B------:R-:W2:Y:S01]  /*02d0*/  LDC R2, c[0x0][0x364] ;  /* 0x0000d900ff027b82 */ /* 0x000ea20000000800 */
[----:B0-----:R-:W-:-:S05]  /*02e0*/  IMAD R0, R0, UR4, R3 ;  /* 0x0000000400007c24 */ /* 0x001fca000f8e0203 */
[----:B------:R-:W-:-:S05]  /*02f0*/  I2FP.F32.S32 R3, R0 ;  /* 0x0000000000037245 */ /* 0x000fca0000201400 */
[----:B------:R-:W-:Y:S01]  /*0300*/  FFMA R3, R3, R4, UR9 ;  /* 0x0000000903037e23 */ /* 0x000fe20008000004 */
[----:B--2---:R-:W-:-:S03]  /*0310*/  IMAD R2, R2, UR5, R7 ;  /* 0x0000000502027c24 */ /* 0x004fc6000f8e0207 */
[----:B------:R-:W-:Y:S02]  /*0320*/  FMUL R7, R3, R3 ;  /* 0x0000000303077220 */ /* 0x000fe40000400000 */
[----:B------:R-:W-:-:S05]  /*0330*/  I2FP.F32.U32 R6, R2 ;  /* 0x0000000200067245 */ /* 0x000fca0000201000 */
[----:B---3--:R-:W-:-:S04]  /*0340*/  FFMA R4, R6, R5, UR6 ;  /* 0x0000000606047e23 */ /* 0x008fc80008000005 */
[----:B------:R-:W-:Y:S01]  /*0350*/  FMUL R8, R4, R4 ;  /* 0x0000000404087220 */ /* 0x000fe20000400000 */
[----:B------:R-:W-:-:S03]  /*0360*/  IMAD.MOV.U32 R6, RZ, RZ, R4 ;  /* 0x000000ffff067224 */ /* 0x000fc600078e0004 */
[----:B------:R-:W-:-:S05]  /*0370*/  FADD R5, R7, R8 ;  /* 0x0000000807057221 */ /* 0x000fca0000000000 */
[----:B------:R-:W-:Y:S02]  /*0380*/  FSETP.GEU.AND P0, PT, R5, 4, PT ;  /* 0x408000000500780b */ /* 0x000fe40003f0e000 */
[----:B------:R-:W-:Y:S02]  /*0390*/  MOV R5, R3 ;  /* 0x0000000300057202 */ /* 0x000fe40000000f00 */
[----:B------:R-:W-:-:S13]  /*03a0*/  ISETP.LT.OR P0, PT, R16, 0x1, P0 ;  /* 0x000000011000780c */ /* 0x000fda0000701670 */
[----:B------:R-:W-:Y:S05]  /*03b0*/  @P0 BRA `(.L_x_3) ;  /* 0x0000000400080947 */ /* 0x000fea0003800000 */
[----:B------:R-:W-:Y:S02]  /*03c0*/  IMAD.MOV.U32 R11, RZ, RZ, R8 ;  /* 0x000000ffff0b7224 */ /* 0x000fe400078e0008 */
[----:B------:R-:W-:Y:S01]  /*03d0*/  HFMA2 R8, -RZ, RZ, 0, 1.1920928955078125e-07 ;  /* 0x00000002ff087431 */ /* 0x000fe200000001ff */
[----:B------:R-:W-:Y:S01]  /*03e0*/  MOV R10, R7 ;  /* 0x00000007000a7202 */ /* 0x000fe20000000f00 */
[----:B------:R-:W-:Y:S01]  /*03f0*/  IMAD.MOV.U32 R14, RZ, RZ, RZ ;  /* 0x000000ffff0e7224 */ /* 0x000fe200078e00ff */
[----:B------:R-:W-:Y:S01]  /*0400*/  MOV R12, R4 ;  /* 0x00000004000c7202 */ /* 0x000fe20000000f00 */
[----:B------:R-:W-:Y:S01]  /*0410*/  IMAD.MOV.U32 R7, RZ, RZ, RZ ;  /* 0x000000ffff077224 */ /* 0x000fe200078e00ff */
[----:B------:R-:W-:-:S07]  /*0420*/  MOV R13, R3 ;  /* 0x00000003000d7202 */ /* 0x000fce0000000f00 */
.L_x_9:
[----:B------:R-:W-:Y:S01]  /*0430*/  LOP3.LUT P0, RZ, R14, 0x1fffffff, RZ, 0xc0, !PT ;  /* 0x1fffffff0eff7812 */ /* 0x000fe2000780c0ff */
[----:B------:R-:W-:Y:S01]  /*0440*/  BSSY.RECONVERGENT B1, `(.L_x_4) ;  /* 0x0000021000017945 */ /* 0x000fe20003800200 */
[----:B------:R-:W-:Y:S02]  /*0450*/  LOP3.LUT P1, RZ, R8, 0x2, RZ, 0xc0, !PT ;  /* 0x0000000208ff7812 */ /* 0x000fe4000782c0ff */
[----:B------:R-:W-:Y:S02]  /*0460*/  MOV R5, R13 ;  /* 0x0000000d00057202 */ /* 0x000fe40000000f00 */
[----:B------:R-:W-:-:S07]  /*0470*/  MOV R6, R12 ;  /* 0x0000000c00067202 */ /* 0x000fce0000000f00 */
[----:B------:R-:W-:Y:S05]  /*0480*/  @!P0 BRA `(.L_x_5) ;  /* 0x0000000000708947 */ /* 0x000fea0003800000 */
[----:B------:R-:W-:Y:S01]  /*0490*/  LOP3.LUT R9, R8, 0xfffffffc, RZ, 0xc0, !PT ;  /* 0xfffffffc08097812 */ /* 0x000fe200078ec0ff */
[----:B------:R-:W-:Y:S01]  /*04a0*/  IMAD.MOV.U32 R12, RZ, RZ, R6 ;  /* 0x000000ffff0c7224 */ /* 0x000fe200078e0006 */
[----:B------:R-:W-:Y:S02]  /*04b0*/  MOV R13, R5 ;  /* 0x00000005000d7202 */ /* 0x000fe40000000f00 */
[----:B------:R-:W-:-:S07]  /*04c0*/  IADD3 R9, PT, PT, -R9, RZ, RZ ;  /* 0x000000ff09097210 */ /* 0x000fce0007ffe1ff */
.L_x_6:
[----:B------:R-:W-:Y:S01]  /*04d0*/  FMUL R13, R13, R12 ;  /* 0x0000000c0d0d7220 */ /* 0x000fe20000400000 */
[----:B------:R-:W-:Y:S01]  /*04e0*/  FADD R10, -R11, R10 ;  /* 0x0000000a0b0a7221 */ /* 0x000fe20000000100 */
[----:B------:R-:W-:Y:S02]  /*04f0*/  VIADD R9, R9, 0x4 ;  /* 0x0000000409097836 */ /* 0x000fe40000000000 */
[----:B------:R-:W-:Y:S01]  /*0500*/  FFMA R13, R13, 2, R4 ;  /* 0x400000000d0d7823 */ /* 0x000fe20000000004 */
[----:B------:R-:W-:Y:S02]  /*0510*/  FADD R10, R3, R10 ;  /* 0x0000000a030a7221 */ /* 0x000fe40000000000 */
[----:B------:R-:W-:Y:S01]  /*0520*/  ISETP.NE.AND P0, PT, R9, RZ, PT ;  /* 0x000000ff0900720c */ /* 0x000fe20003f05270 */
[C---:B------:R-:W-:Y:S01]  /*0530*/  FMUL R11, R13.reuse, R13 ;  /* 0x0000000d0d0b7220 */ /* 0x040fe20000400000 */
[----:B------:R-:W-:-:S03]  /*0540*/  FMUL R13, R13, R10 ;  /* 0x0000000a0d0d7220 */ /* 0x000fc60000400000 */
[----:B------:R-:W-:Y:S01]  /*0550*/  FFMA R10, R10, R10, -R11 ;  /* 0x0000000a0a0a7223 */ /* 0x000fe2000000080b */
[----:B------:R-:W-:-:S03]  /*0560*/  FFMA R13, R13, 2, R4 ;  /* 0x400000000d0d7823 */ /* 0x000fc60000000004 */
[----:B------:R-:W-:Y:S01]  /*0570*/  FADD R10, R3, R10 ;  /* 0x0000000a030a7221 */ /* 0x000fe20000000000 */
[----:B------:R-:W-:-:S03]  /*0580*/  FMUL R11, R13, R13 ;  /* 0x0000000d0d0b7220 */ /* 0x000fc60000400000 */
[-C--:B------:R-:W-:Y:S01]  /*0590*/  FMUL R13, R13, R10.reuse ;  /* 0x0000000a0d0d7220 */ /* 0x080fe20000400000 */
[----:B------:R-:W-:-:S03]  /*05a0*/  FFMA R10, R10, R10, -R11 ;  /* 0x0000000a0a0a7223 */ /* 0x000fc6000000080b */
[----:B------:R-:W-:Y:S01]  /*05b0*/  FFMA R13, R13, 2, R4 ;  /* 0x400000000d0d7823 */ /* 0x000fe20000000004 */
[----:B------:R-:W-:-:S03]  /*05c0*/  FADD R10, R3, R10 ;  /* 0x0000000a030a7221 */ /* 0x000fc60000000000 */
[C---:B------:R-:W-:Y:S01]  /*05d0*/  FMUL R11, R13.reuse, R13 ;  /* 0x0000000d0d0b7220 */ /* 0x040fe20000400000 */
[----:B------:R-:W-:-:S03]  /*05e0*/  FMUL R13, R13, R10 ;  /* 0x0000000a0d0d7220 */ /* 0x000fc60000400000 */
[----:B------:R-:W-:Y:S01]  /*05f0*/  FFMA R10, R10, R10, -R11 ;  /* 0x0000000a0a0a7223 */ /* 0x000fe2000000080b */
[----:B------:R-:W-:-:S03]  /*0600*/  FFMA R12, R13, 2, R4 ;  /* 0x400000000d0c7823 */ /* 0x000fc60000000004 */
[----:B------:R-:W-:Y:S01]  /*0610*/  FADD R13, R3, R10 ;  /* 0x0000000a030d7221 */ /* 0x000fe20000000000 */
[----:B------:R-:W-:-:S03]  /*0620*/  FMUL R11, R12, R12 ;  /* 0x0000000c0c0b7220 */ /* 0x000fc60000400000 */
[----:B------:R-:W-:Y:S01]  /*0630*/  FMUL R10, R13, R13 ;  /* 0x0000000d0d0a7220 */ /* 0x000fe20000400000 */
[----:B------:R-:W-:Y:S06]  /*0640*/  @P0 BRA `(.L_x_6) ;  /* 0xfffffffc00a00947 */ /* 0x000fec000383ffff */
.L_x_5:
[----:B------:R-:W-:Y:S05]  /*0650*/  BSYNC.RECONVERGENT B1 ;  /* 0x0000000000017941 */ /* 0x000fea0003800200 */
.L_x_4:
[----:B------:R-:W-:Y:S01]  /*0660*/  BSSY.RECONVERGENT B1, `(.L_x_7) ;  /* 0x000000e000017945 */ /* 0x000fe20003800200 */
[----:B------:R-:W-:-:S03]  /*0670*/  MOV R9, R7 ;  /* 0x0000000700097202 */ /* 0x000fc60000000f00 */
[----:B------:R-:W-:Y:S05]  /*0680*/  @!P1 BRA `(.L_x_8) ;  /* 0x00000000002c9947 */ /* 0x000fea0003800000 */
[----:B------:R-:W-:Y:S01]  /*0690*/  FMUL R7, R12, R13 ;  /* 0x0000000d0c077220 */ /* 0x000fe20000400000 */
[----:B------:R-:W-:-:S03]  /*06a0*/  FADD R10, R10, -R11 ;  /* 0x8000000b0a0a7221 */ /* 0x000fc60000000000 */
        /* <DEDUP_REMOVED lines=8> */
[----:B------:R-:W-:-:S07]  /*0730*/  FMUL R10, R13, R13 ;  /* 0x0000000d0d0a7220 */ /* 0x000fce0000400000 */
.L_x_8:
[----:B------:R-:W-:Y:S05]  /*0740*/  BSYNC.RECONVERGENT B1 ;  /* 0x0000000000017941 */ /* 0x000fea0003800200 */
.L_x_7:
[----:B------:R-:W0:Y:S01]  /*0750*/  LDCU UR4, c[0x0][0x390] ;  /* 0x00007200ff0477ac */ /* 0x000e220008000800 */
[----:B------:R-:W-:Y:S01]  /*0760*/  FADD R15, R10, R11 ;  /* 0x0000000b0a0f7221 */ /* 0x000fe20000000000 */
[----:B------:R-:W-:Y:S02]  /*0770*/  IADD3 R7, PT, PT, R9, R8, RZ ;  /* 0x0000000809077210 */ /* 0x000fe40007ffe0ff */
[----:B------:R-:W-:Y:S02]  /*0780*/  IADD3 R14, PT, PT, R14, 0x1, RZ ;  /* 0x000000010e0e7810 */ /* 0x000fe40007ffe0ff */
[----:B------:R-:W-:Y:S02]  /*0790*/  FSETP.GEU.AND P0, PT, R15, 4, PT ;  /* 0x408000000f00780b */ /* 0x000fe40003f0e000 */
[----:B------:R-:W-:Y:S01]  /*07a0*/  IADD3 R8, PT, PT, R8, 0x8, RZ ;  /* 0x0000000808087810 */ /* 0x000fe20007ffe0ff */
[----:B0-----:R-:W-:-:S05]  /*07b0*/  IMAD.U32 R16, RZ, RZ, UR4 ;  /* 0x00000004ff107e24 */ /* 0x001fca000f8e00ff */
[----:B------:R-:W-:-:S13]  /*07c0*/  ISETP.LT.AND P1, PT, R7, R16, PT ;  /* 0x000000100700720c */ /* 0x000fda0003f21270 */
[----:B------:R-:W-:Y:S05]  /*07d0*/  @!P0 BRA P1, `(.L_x_9) ;  /* 0xfffffffc00148947 */ /* 0x000fea000083ffff */
.L_x_3:
[----:B------:R-:W-:Y:S05]  /*07e0*/  BSYNC.RECONVERGENT B0 ;  /* 0x0000000000007941 */ /* 0x000fea0003800200 */
.L_x_2:
[----:B------:R-:W-:Y:S01]  /*07f0*/  FMUL R7, R5, R5 ;  /* 0x0000000505077220 */ /* 0x000fe20000400000 */
[----:B------:R-:W-:Y:S01]  /*0800*/  FMUL R8, R6, R6 ;  /* 0x0000000606087220 */ /* 0x000fe20000400000 */
[----:B------:R-:W-:Y:S03]  /*0810*/  BSSY.RECONVERGENT B0, `(.L_x_10) ;  /* 0x0000010000007945 */ /* 0x000fe60003800200 */
[----:B------:R-:W-:-:S05]  /*0820*/  FADD R10, R7, R8 ;  /* 0x00000008070a7221 */ /* 0x000fca0000000000 */
[----:B------:R-:W-:-:S04]  /*0830*/  FSETP.GEU.AND P0, PT, R10, 4, PT ;  /* 0x408000000a00780b */ /* 0x000fc80003f0e000 */
[----:B------:R-:W-:-:S13]  /*0840*/  ISETP.GE.OR P0, PT, R9, R16, P0 ;  /* 0x000000100900720c */ /* 0x000fda0000706670 */
[----:B------:R-:W-:Y:S05]  /*0850*/  @P0 BRA `(.L_x_11) ;  /* 0x00000000002c0947 */ /* 0x000fea0003800000 */
.L_x_12:
[----:B------:R-:W-:Y:S01]  /*0860*/  FADD R8, -R8, R7 ;  /* 0x0000000708087221 */ /* 0x000fe20000000100 */
[----:B------:R-:W-:Y:S01]  /*0870*/  FMUL R7, R6, R5 ;  /* 0x0000000506077220 */ /* 0x000fe20000400000 */
[----:B------:R-:W-:Y:S02]  /*0880*/  VIADD R9, R9, 0x1 ;  /* 0x0000000109097836 */ /* 0x000fe40000000000 */
[----:B------:R-:W-:Y:S01]  /*0890*/  FADD R5, R3, R8 ;  /* 0x0000000803057221 */ /* 0x000fe20000000000 */
[----:B------:R-:W-:Y:S02]  /*08a0*/  FFMA R6, R7, 2, R4 ;  /* 0x4000000007067823 */ /* 0x000fe40000000004 */
[----:B------:R-:W-:Y:S01]  /*08b0*/  ISETP.GE.AND P0, PT, R9, R16, PT ;  /* 0x000000100900720c */ /* 0x000fe20003f06270 */
[----:B------:R-:W-:Y:S01]  /*08c0*/  FMUL R7, R5, R5 ;  /* 0x0000000505077220 */ /* 0x000fe20000400000 */
[----:B------:R-:W-:-:S04]  /*08d0*/  FMUL R8, R6, R6 ;  /* 0x0000000606087220 */ /* 0x000fc80000400000 */
[----:B------:R-:W-:-:S05]  /*08e0*/  FADD R10, R7, R8 ;  /* 0x00000008070a7221 */ /* 0x000fca0000000000 */
[----:B------:R-:W-:-:S13]  /*08f0*/  FSETP.LT.AND P1, PT, R10, 4, PT ;  /* 0x408000000a00780b */ /* 0x000fda0003f21000 */
[----:B------:R-:W-:Y:S05]  /*0900*/  @!P0 BRA P1, `(.L_x_12) ;  /* 0xfffffffc00d48947 */ /* 0x000fea000083ffff */
.L_x_11:
[----:B------:R-:W-:Y:S05]  /*0910*/  BSYNC.RECONVERGENT B0 ;  /* 0x0000000000007941 */ /* 0x000fea0003800200 */
.L_x_10:
[----:B------:R-:W0:Y:S01]  /*0920*/  LDCU.64 UR6, c[0x0][0x388] ;  /* 0x00007100ff0677ac */ /* 0x000e220008000a00 */
[----:B------:R-:W1:Y:S01]  /*0930*/  LDC.64 R4, c[0x0][0x380] ;  /* 0x0000e000ff047b82 */ /* 0x000e620000000a00 */
[----:B------:R-:W-:Y:S01]  /*0940*/  LOP3.LUT R2, RZ, R2, RZ, 0x33, !PT ;  /* 0x00000002ff027212 */ /* 0x000fe200078e33ff */
[----:B------:R-:W2:Y:S03]  /*0950*/  LDCU.64 UR4, c[0x0][0x358] ;  /* 0x00006b00ff0477ac */ /* 0x000ea60008000a00 */
[----:B0-----:R-:W-:-:S05]  /*0960*/  IADD3 R3, PT, PT, R2, UR7, RZ ;  /* 0x0000000702037c10 */ /* 0x001fca000fffe0ff */
[----:B------:R-:W-:-:S04]  /*0970*/  IMAD R3, R3, UR6, R0 ;  /* 0x0000000603037c24 */ /* 0x000fc8000f8e0200 */
[----:B-1----:R-:W-:-:S05]  /*0980*/  IMAD.WIDE R2, R3, 0x4, R4 ;  /* 0x0000000403027825 */ /* 0x002fca00078e0204 */
[----:B--2---:R-:W-:Y:S01]  /*0990*/  STG.E desc[UR4][R2.64], R9 ;  /* 0x0000000902007986 */ /* 0x004fe2000c101904 */
[----:B------:R-:W-:Y:S05]  /*09a0*/  EXIT ;  /* 0x000000000000794d */ /* 0x000fea0003800000 */
        .weak           $__internal_0_$__cuda_sm3x_div_rn_noftz_f32_slowpath
        .type           $__internal_0_$__cuda_sm3x_div_rn_noftz_f32_slowpath,@function
        .size           $__internal_0_$__cuda_sm3x_div_rn_noftz_f32_slowpath,(.L_x_22 - $__internal_0_$__cuda_sm3x_div_rn_noftz_f32_slowpath)
$__internal_0_$__cuda_sm3x_div_rn_noftz_f32_slowpath:
[----:B------:R-:W-:Y:S02]  /*09b0*/  SHF.R.U32.HI R6, RZ, 0x17, R3 ;  /* 0x00000017ff067819 */ /* 0x000fe40000011603 */
[----:B------:R-:W-:Y:S02]  /*09c0*/  SHF.R.U32.HI R5, RZ, 0x17, R0 ;  /* 0x00000017ff057819 */ /* 0x000fe40000011600 */
[----:B------:R-:W-:Y:S02]  /*09d0*/  LOP3.LUT R10, R6, 0xff, RZ, 0xc0, !PT ;  /* 0x000000ff060a7812 */ /* 0x000fe400078ec0ff */
[----:B------:R-:W-:Y:S02]  /*09e0*/  LOP3.LUT R8, R5, 0xff, RZ, 0xc0, !PT ;  /* 0x000000ff05087812 */ /* 0x000fe400078ec0ff */
[----:B------:R-:W-:-:S03]  /*09f0*/  IADD3 R7, PT, PT, R10, -0x1, RZ ;  /* 0xffffffff0a077810 */ /* 0x000fc60007ffe0ff */
[----:B------:R-:W-:Y:S01]  /*0a00*/  VIADD R6, R8, 0xffffffff ;  /* 0xffffffff08067836 */ /* 0x000fe20000000000 */
[----:B------:R-:W-:-:S04]  /*0a10*/  ISETP.GT.U32.AND P0, PT, R7, 0xfd, PT ;  /* 0x000000fd0700780c */ /* 0x000fc80003f04070 */
[----:B------:R-:W-:-:S13]  /*0a20*/  ISETP.GT.U32.OR P0, PT, R6, 0xfd, P0 ;  /* 0x000000fd0600780c */ /* 0x000fda0000704470 */
[----:B------:R-:W-:Y:S01]  /*0a30*/  @!P0 MOV R5, RZ ;  /* 0x000000ff00058202 */ /* 0x000fe20000000f00 */
[----:B------:R-:W-:Y:S06]  /*0a40*/  @!P0 BRA `(.L_x_13) ;  /* 0x00000000005c8947 */ /* 0x000fec0003800000 */
[----:B------:R-:W-:Y:S02]  /*0a50*/  FSETP.GTU.FTZ.AND P0, PT, |R0|, +INF , PT ;  /* 0x7f8000000000780b */ /* 0x000fe40003f1c200 */
[----:B------:R-:W-:-:S04]  /*0a60*/  FSETP.GTU.FTZ.AND P1, PT, |R3|, +INF , PT ;  /* 0x7f8000000300780b */ /* 0x000fc80003f3c200 */
[----:B------:R-:W-:-:S13]  /*0a70*/  PLOP3.LUT P0, PT, P0, P1, PT, 0xf8, 0x8f ;  /* 0x00000000008f781c */ /* 0x000fda0000703f70 */
[----:B------:R-:W-:Y:S05]  /*0a80*/  @P0 BRA `(.L_x_14) ;  /* 0x0000000400440947 */ /* 0x000fea0003800000 */
[----:B------:R-:W-:-:S13]  /*0a90*/  LOP3.LUT P0, RZ, R3, 0x7fffffff, R0, 0xc8, !PT ;  /* 0x7fffffff03ff7812 */ /* 0x000fda000780c800 */
[----:B------:R-:W-:Y:S05]  /*0aa0*/  @!P0 BRA `(.L_x_15) ;  /* 0x0000000400348947 */ /* 0x000fea0003800000 */
[C---:B------:R-:W-:Y:S02]  /*0ab0*/  FSETP.NEU.FTZ.AND P2, PT, |R0|.reuse, +INF , PT ;  /* 0x7f8000000000780b */ /* 0x040fe40003f5d200 */
[----:B------:R-:W-:Y:S02]  /*0ac0*/  FSETP.NEU.FTZ.AND P1, PT, |R3|, +INF , PT ;  /* 0x7f8000000300780b */ /* 0x000fe40003f3d200 */
[----:B------:R-:W-:-:S11]  /*0ad0*/  FSETP.NEU.FTZ.AND P0, PT, |R0|, +INF , PT ;  /* 0x7f8000000000780b */ /* 0x000fd60003f1d200 */
[----:B------:R-:W-:Y:S05]  /*0ae0*/  @!P1 BRA !P2, `(.L_x_15) ;  /* 0x0000000400249947 */ /* 0x000fea0005000000 */
[----:B------:R-:W-:-:S04]  /*0af0*/  LOP3.LUT P2, RZ, R0, 0x7fffffff, RZ, 0xc0, !PT ;  /* 0x7fffffff00ff7812 */ /* 0x000fc8000784c0ff */
[----:B------:R-:W-:-:S13]  /*0b00*/  PLOP3.LUT P1, PT, P1, P2, PT, 0x2f, 0xf2 ;  /* 0x0000000000f2781c */ /* 0x000fda0000f24577 */
[----:B------:R-:W-:Y:S05]  /*0b10*/  @P1 BRA `(.L_x_16) ;  /* 0x0000000400101947 */ /* 0x000fea0003800000 */
[----:B------:R-:W-:-:S04]  /*0b20*/  LOP3.LUT P1, RZ, R3, 0x7fffffff, RZ, 0xc0, !PT ;  /* 0x7fffffff03ff7812 */ /* 0x000fc8000782c0ff */
[----:B------:R-:W-:-:S13]  /*0b30*/  PLOP3.LUT P0, PT, P0, P1, PT, 0x2f, 0xf2 ;  /* 0x0000000000f2781c */ /* 0x000fda0000702577 */
[----:B------:R-:W-:Y:S05]  /*0b40*/  @P0 BRA `(.L_x_17) ;  /* 0x0000000000f80947 */ /* 0x000fea0003800000 */
[----:B------:R-:W-:Y:S02]  /*0b50*/  ISETP.GE.AND P0, PT, R6, RZ, PT ;  /* 0x000000ff0600720c */ /* 0x000fe40003f06270 */
[----:B------:R-:W-:-:S11]  /*0b60*/  ISETP.GE.AND P1, PT, R7, RZ, PT ;  /* 0x000000ff0700720c */ /* 0x000fd60003f26270 */
[----:B------:R-:W-:Y:S01]  /*0b70*/  @P0 MOV R5, RZ ;  /* 0x000000ff00050202 */ /* 0x000fe20000000f00 */
[----:B------:R-:W-:Y:S02]  /*0b80*/  @!P0 IMAD.MOV.U32 R5, RZ, RZ, -0x40 ;  /* 0xffffffc0ff058424 */ /* 0x000fe400078e00ff */
[----:B------:R-:W-:Y:S01]  /*0b90*/  @!P0 FFMA R0, R0, 1.84467440737095516160e+19, RZ ;  /* 0x5f80000000008823 */ /* 0x000fe200000000ff */
[----:B------:R-:W-:Y:S02]  /*0ba0*/  @!P1 FFMA R3, R3, 1.84467440737095516160e+19, RZ ;  /* 0x5f80000003039823 */ /* 0x000fe400000000ff */
[----:B------:R-:W-:-:S07]  /*0bb0*/  @!P1 IADD3 R5, PT, PT, R5, 0x40, RZ ;  /* 0x0000004005059810 */ /* 0x000fce0007ffe0ff */
.L_x_13:
[----:B------:R-:W-:-:S04]  /*0bc0*/  LEA R6, R10, 0xc0800000, 0x17 ;  /* 0xc08000000a067811 */ /* 0x000fc800078eb8ff */
[----:B------:R-:W-:Y:S01]  /*0bd0*/  IADD3 R6, PT, PT, -R6, R3, RZ ;  /* 0x0000000306067210 */ /* 0x000fe20007ffe1ff */
[----:B------:R-:W-:-:S03]  /*0be0*/  VIADD R3, R8, 0xffffff81 ;  /* 0xffffff8108037836 */ /* 0x000fc60000000000 */
[----:B------:R0:W1:Y:S01]  /*0bf0*/  MUFU.RCP R7, R6 ;  /* 0x0000000600077308 */ /* 0x0000620000001000 */
[----:B------:R-:W-:Y:S01]  /*0c00*/  FADD.FTZ R9, -R6, -RZ ;  /* 0x800000ff06097221 */ /* 0x000fe20000010100 */
[C---:B------:R-:W-:Y:S01]  /*0c10*/  IMAD R0, R3.reuse, -0x800000, R0 ;  /* 0xff80000003007824 */ /* 0x040fe200078e0200 */
[----:B0-----:R-:W-:-:S04]  /*0c20*/  IADD3 R6, PT, PT, R3, 0x7f, -R10 ;  /* 0x0000007f03067810 */ /* 0x001fc80007ffe80a */
[----:B------:R-:W-:Y:S01]  /*0c30*/  IADD3 R6, PT, PT, R6, R5, RZ ;  /* 0x0000000506067210 */ /* 0x000fe20007ffe0ff */
[----:B-1----:R-:W-:-:S04]  /*0c40*/  FFMA R8, R7, R9, 1 ;  /* 0x3f80000007087423 */ /* 0x002fc80000000009 */
[----:B------:R-:W-:-:S04]  /*0c50*/  FFMA R12, R7, R8, R7 ;  /* 0x00000008070c7223 */ /* 0x000fc80000000007 */
[----:B------:R-:W-:-:S04]  /*0c60*/  FFMA R7, R0, R12, RZ ;  /* 0x0000000c00077223 */ /* 0x000fc800000000ff */
[----:B------:R-:W-:-:S04]  /*0c70*/  FFMA R8, R9, R7, R0 ;  /* 0x0000000709087223 */ /* 0x000fc80000000000 */
[----:B------:R-:W-:-:S04]  /*0c80*/  FFMA R7, R12, R8, R7 ;  /* 0x000000080c077223 */ /* 0x000fc80000000007 */
[----:B------:R-:W-:-:S04]  /*0c90*/  FFMA R8, R9, R7, R0 ;  /* 0x0000000709087223 */ /* 0x000fc80000000000 */
[----:B------:R-:W-:-:S05]  /*0ca0*/  FFMA R0, R12, R8, R7 ;  /* 0x000000080c007223 */ /* 0x000fca0000000007 */
[----:B------:R-:W-:-:S04]  /*0cb0*/  SHF.R.U32.HI R3, RZ, 0x17, R0 ;  /* 0x00000017ff037819 */ /* 0x000fc80000011600 */
[----:B------:R-:W-:-:S04]  /*0cc0*/  LOP3.LUT R3, R3, 0xff, RZ, 0xc0, !PT ;  /* 0x000000ff03037812 */ /* 0x000fc800078ec0ff */
[----:B------:R-:W-:-:S05]  /*0cd0*/  IADD3 R9, PT, PT, R3, R6, RZ ;  /* 0x0000000603097210 */ /* 0x000fca0007ffe0ff */
[----:B------:R-:W-:-:S05]  /*0ce0*/  VIADD R3, R9, 0xffffffff ;  /* 0xffffffff09037836 */ /* 0x000fca0000000000 */
[----:B------:R-:W-:-:S13]  /*0cf0*/  ISETP.GE.U32.AND P0, PT, R3, 0xfe, PT ;  /* 0x000000fe0300780c */ /* 0x000fda0003f06070 */
[----:B------:R-:W-:Y:S05]  /*0d00*/  @!P0 BRA `(.L_x_18) ;  /* 0x0000000000808947 */ /* 0x000fea0003800000 */
[----:B------:R-:W-:-:S13]  /*0d10*/  ISETP.GT.AND P0, PT, R9, 0xfe, PT ;  /* 0x000000fe0900780c */ /* 0x000fda0003f04270 */
[----:B------:R-:W-:Y:S05]  /*0d20*/  @P0 BRA `(.L_x_19) ;  /* 0x00000000006c0947 */ /* 0x000fea0003800000 */
[----:B------:R-:W-:-:S13]  /*0d30*/  ISETP.GE.AND P0, PT, R9, 0x1, PT ;  /* 0x000000010900780c */ /* 0x000fda0003f06270 */
[----:B------:R-:W-:Y:S05]  /*0d40*/  @P0 BRA `(.L_x_20) ;  /* 0x0000000000980947 */ /* 0x000fea0003800000 */
[----:B------:R-:W-:Y:S02]  /*0d50*/  ISETP.GE.AND P0, PT, R9, -0x18, PT ;  /* 0xffffffe80900780c */ /* 0x000fe40003f06270 */
[----:B------:R-:W-:-:S11]  /*0d60*/  LOP3.LUT R0, R0, 0x80000000, RZ, 0xc0, !PT ;  /* 0x8000000000007812 */ /* 0x000fd600078ec0ff */
[----:B------:R-:W-:Y:S05]  /*0d70*/  @!P0 BRA `(.L_x_20) ;  /* 0x00000000008c8947 */ /* 0x000fea0003800000 */
[CCC-:B------:R-:W-:Y:S01]  /*0d80*/  FFMA.RZ R3, R12.reuse, R8.reuse, R7.reuse ;  /* 0x000000080c037223 */ /* 0x1c0fe2000000c007 */
[CCC-:B------:R-:W-:Y:S01]  /*0d90*/  FFMA.RM R6, R12.reuse, R8.reuse, R7.reuse ;  /* 0x000000080c067223 */ /* 0x1c0fe20000004007 */
[C---:B------:R-:W-:Y:S02]  /*0da0*/  ISETP.NE.AND P2, PT, R9.reuse, RZ, PT ;  /* 0x000000ff0900720c */ /* 0x040fe40003f45270 */
[----:B------:R-:W-:Y:S02]  /*0db0*/  ISETP.NE.AND P1, PT, R9, RZ, PT ;  /* 0x000000ff0900720c */ /* 0x000fe40003f25270 */
[----:B------:R-:W-:Y:S01]  /*0dc0*/  LOP3.LUT R5, R3, 0x7fffff, RZ, 0xc0, !PT ;  /* 0x007fffff03057812 */ /* 0x000fe200078ec0ff */
[----:B------:R-:W-:Y:S01]  /*0dd0*/  FFMA.RP R3, R12, R8, R7 ;  /* 0x000000080c037223 */ /* 0x000fe20000008007 */
[----:B------:R-:W-:Y:S02]  /*0de0*/  IADD3 R8, PT, PT, R9, 0x20, RZ ;  /* 0x0000002009087810 */ /* 0x000fe40007ffe0ff */
[----:B------:R-:W-:-:S02]  /*0df0*/  LOP3.LUT R5, R5, 0x800000, RZ, 0xfc, !PT ;  /* 0x0080000005057812 */ /* 0x000fc400078efcff */
[----:B------:R-:W-:Y:S02]  /*0e00*/  IADD3 R7, PT, PT, -R9, RZ, RZ ;  /* 0x000000ff09077210 */ /* 0x000fe40007ffe1ff */
[----:B------:R-:W-:Y:S02]  /*0e10*/  SHF.L.U32 R8, R5, R8, RZ ;  /* 0x0000000805087219 */ /* 0x000fe400000006ff */
[----:B------:R-:W-:Y:S02]  /*0e20*/  FSETP.NEU.FTZ.AND P0, PT, R3, R6, PT ;  /* 0x000000060300720b */ /* 0x000fe40003f1d000 */
[----:B------:R-:W-:Y:S02]  /*0e30*/  SEL R6, R7, RZ, P2 ;  /* 0x000000ff07067207 */ /* 0x000fe40001000000 */
[----:B------:R-:W-:Y:S02]  /*0e40*/  ISETP.NE.AND P1, PT, R8, RZ, P1 ;  /* 0x000000ff0800720c */ /* 0x000fe40000f25270 */
[----:B------:R-:W-:-:S02]  /*0e50*/  SHF.R.U32.HI R6, RZ, R6, R5 ;  /* 0x00000006ff067219 */ /* 0x000fc40000011605 */
[----:B------:R-:W-:Y:S02]  /*0e60*/  PLOP3.LUT P0, PT, P0, P1, PT, 0xf8, 0x8f ;  /* 0x00000000008f781c */ /* 0x000fe40000703f70 */
[----:B------:R-:W-:Y:S02]  /*0e70*/  SHF.R.U32.HI R8, RZ, 0x1, R6 ;  /* 0x00000001ff087819 */ /* 0x000fe40000011606 */
[----:B------:R-:W-:-:S04]  /*0e80*/  SEL R3, RZ, 0x1, !P0 ;  /* 0x00000001ff037807 */ /* 0x000fc80004000000 */
[----:B------:R-:W-:-:S04]  /*0e90*/  LOP3.LUT R3, R3, 0x1, R8, 0xf8, !PT ;  /* 0x0000000103037812 */ /* 0x000fc800078ef808 */
[----:B------:R-:W-:-:S05]  /*0ea0*/  LOP3.LUT R3, R3, R6, RZ, 0xc0, !PT ;  /* 0x0000000603037212 */ /* 0x000fca00078ec0ff */
[----:B------:R-:W-:-:S05]  /*0eb0*/  IMAD.IADD R3, R8, 0x1, R3 ;  /* 0x0000000108037824 */ /* 0x000fca00078e0203 */
[----:B------:R-:W-:Y:S01]  /*0ec0*/  LOP3.LUT R0, R3, R0, RZ, 0xfc, !PT ;  /* 0x0000000003007212 */ /* 0x000fe200078efcff */
[----:B------:R-:W-:Y:S06]  /*0ed0*/  BRA `(.L_x_20) ;  /* 0x0000000000347947 */ /* 0x000fec0003800000 */
.L_x_19:
[----:B------:R-:W-:-:S04]  /*0ee0*/  LOP3.LUT R0, R0, 0x80000000, RZ, 0xc0, !PT ;  /* 0x8000000000007812 */ /* 0x000fc800078ec0ff */
[----:B------:R-:W-:Y:S01]  /*0ef0*/  LOP3.LUT R0, R0, 0x7f800000, RZ, 0xfc, !PT ;  /* 0x7f80000000007812 */ /* 0x000fe200078efcff */
[----:B------:R-:W-:Y:S06]  /*0f00*/  BRA `(.L_x_20) ;  /* 0x0000000000287947 */ /* 0x000fec0003800000 */
.L_x_18:
[----:B------:R-:W-:Y:S01]  /*0f10*/  LEA R0, R6, R0, 0x17 ;  /* 0x0000000006007211 */ /* 0x000fe200078eb8ff */
[----:B------:R-:W-:Y:S06]  /*0f20*/  BRA `(.L_x_20) ;  /* 0x0000000000207947 */ /* 0x000fec0003800000 */
.L_x_17:
[----:B------:R-:W-:-:S04]  /*0f30*/  LOP3.LUT R0, R3, 0x80000000, R0, 0x48, !PT ;  /* 0x8000000003007812 */ /* 0x000fc800078e4800 */
[----:B------:R-:W-:Y:S01]  /*0f40*/  LOP3.LUT R0, R0, 0x7f800000, RZ, 0xfc, !PT ;  /* 0x7f80000000007812 */ /* 0x000fe200078efcff */
[----:B------:R-:W-:Y:S06]  /*0f50*/  BRA `(.L_x_20) ;  /* 0x0000000000147947 */ /* 0x000fec0003800000 */
.L_x_16:
[----:B------:R-:W-:Y:S01]  /*0f60*/  LOP3.LUT R0, R3, 0x80000000, R0, 0x48, !PT ;  /* 0x8000000003007812 */ /* 0x000fe200078e4800 */
[----:B------:R-:W-:Y:S06]  /*0f70*/  BRA `(.L_x_20) ;  /* 0x00000000000c7947 */ /* 0x000fec0003800000 */
.L_x_15:
[----:B------:R-:W0:Y:S01]  /*0f80*/  MUFU.RSQ R0, -QNAN ;  /* 0xffc0000000007908 */ /* 0x000e220000001400 */
[----:B------:R-:W-:Y:S05]  /*0f90*/  BRA `(.L_x_20) ;  /* 0x0000000000047947 */ /* 0x000fea0003800000 */
.L_x_14:
[----:B------:R-:W-:-:S07]  /*0fa0*/  FADD.FTZ R0, R0, R3 ;  /* 0x0000000300007221 */ /* 0x000fce0000010000 */
.L_x_20:
[----:B------:R-:W-:-:S04]  /*0fb0*/  HFMA2 R3, -RZ, RZ, 0, 0 ;  /* 0x00000000ff037431 */ /* 0x000fc800000001ff */
[----:B0-----:R-:W-:Y:S05]  /*0fc0*/  RET.REL.NODEC R2 `(_Z11gmandelbrotPiiiiffff) ;  /* 0xfffffff0020c7950 */ /* 0x001fea0003c3ffff */
.L_x_21:
[----:B------:R-:W-:-:S00]  /*0fd0*/  BRA `(.L_x_21) ;  /* 0xfffffffc00fc7947 */ /* 0x000fc0000383ffff */
[----:B------:R-:W-:-:S00]  /*0fe0*/  NOP ;  /* 0x0000000000007918 */ /* 0x000fc00000000000 */
        /* <DEDUP_REMOVED lines=9> */
.L_x_22:


//--------------------- .nv.shared.reserved.0     --------------------------
	.section	.nv.shared.reserved.0,"aw",@nobits
	.weak		__nv_reservedSMEM_offset_0_alias
	.size		__nv_reservedSMEM_offset_0_alias, 0, 64
	.other		__nv_reservedSMEM_offset_0_alias,@"STO_CUDA_RESERVED_SHARED STV_DEFAULT"
__nv_reservedSMEM_offset_0_alias:
	.zero		0
	.zero		64


//--------------------- .nv.constant0._Z11gmandelbrotPiiiiffff --------------------------
	.section	.nv.constant0._Z11gmandelbrotPiiiiffff,"a",@progbits
	.sectionflags	@""
	.align	4
.nv.constant0._Z11gmandelbrotPiiiiffff:
	.zero		932


//--------------------- SYMBOLS --------------------------

	.type		.nv.reservedSmem.offset0,@object
	.size		.nv.reservedSmem.offset0,0x4
